	.headerflags	@"EF_CUDA_TEXMODE_UNIFIED EF_CUDA_64BIT_ADDRESS EF_CUDA_SM89 EF_CUDA_VIRTUAL_SM(EF_CUDA_SM89)"
	.elftype	@"ET_EXEC"


//--------------------- .nv.info                  --------------------------
	.section	.nv.info,"",@"SHT_CUDA_INFO"
	.align	4


	//----- nvinfo : EIATTR_REGCOUNT
	.align		4
        /*0000*/ 	.byte	0x04, 0x2f
        /*0002*/ 	.short	(.L_1 - .L_0)
	.align		4
.L_0:
        /*0004*/ 	.word	index@(triton__0d1d2d3d4de)
        /*0008*/ 	.word	0x0000001f


	//----- nvinfo : EIATTR_MAX_STACK_SIZE
	.align		4
.L_1:
        /*000c*/ 	.byte	0x04, 0x23
        /*000e*/ 	.short	(.L_3 - .L_2)
	.align		4
.L_2:
        /*0010*/ 	.word	index@(triton__0d1d2d3d4de)
        /*0014*/ 	.word	0x00000000


	//----- nvinfo : EIATTR_MIN_STACK_SIZE
	.align		4
.L_3:
        /*0018*/ 	.byte	0x04, 0x12
        /*001a*/ 	.short	(.L_5 - .L_4)
	.align		4
.L_4:
        /*001c*/ 	.word	index@(triton__0d1d2d3d4de)
        /*0020*/ 	.word	0x00000000


	//----- nvinfo : EIATTR_FRAME_SIZE
	.align		4
.L_5:
        /*0024*/ 	.byte	0x04, 0x11
        /*0026*/ 	.short	(.L_7 - .L_6)
	.align		4
.L_6:
        /*0028*/ 	.word	index@(triton__0d1d2d3d4de)
        /*002c*/ 	.word	0x00000000
.L_7:


//--------------------- .nv.info.triton__0d1d2d3d4de --------------------------
	.section	.nv.info.triton__0d1d2d3d4de,"",@"SHT_CUDA_INFO"
	.align	4


	//----- nvinfo : EIATTR_CUDA_API_VERSION
	.align		4
        /*0000*/ 	.byte	0x04, 0x37
        /*0002*/ 	.short	(.L_9 - .L_8)
.L_8:
        /*0004*/ 	.word	0x0000007b


	//----- nvinfo : EIATTR_PARAM_CBANK
	.align		4
.L_9:
        /*0008*/ 	.byte	0x04, 0x0a
        /*000a*/ 	.short	(.L_11 - .L_10)
	.align		4
.L_10:
        /*000c*/ 	.word	index@(.nv.constant0.triton__0d1d2d3d4de)
        /*0010*/ 	.short	0x0160
        /*0012*/ 	.short	0x0024


	//----- nvinfo : EIATTR_CBANK_PARAM_SIZE
	.align		4
.L_11:
        /*0014*/ 	.byte	0x03, 0x19
        /*0016*/ 	.short	0x0024


	//----- nvinfo : EIATTR_KPARAM_INFO
	.align		4
        /*0018*/ 	.byte	0x04, 0x17
        /*001a*/ 	.short	(.L_13 - .L_12)
.L_12:
        /*001c*/ 	.word	0x00000000
        /*0020*/ 	.short	0x0004
        /*0022*/ 	.short	0x0020
        /*0024*/ 	.byte	0x00, 0xf0, 0x11, 0x00


	//----- nvinfo : EIATTR_KPARAM_INFO
	.align		4
.L_13:
        /*0028*/ 	.byte	0x04, 0x17
        /*002a*/ 	.short	(.L_15 - .L_14)
.L_14:
        /*002c*/ 	.word	0x00000000
        /*0030*/ 	.short	0x0003
        /*0032*/ 	.short	0x0018
        /*0034*/ 	.byte	0x00, 0xf0, 0x21, 0x00


	//----- nvinfo : EIATTR_KPARAM_INFO
	.align		4
.L_15:
        /*0038*/ 	.byte	0x04, 0x17
        /*003a*/ 	.short	(.L_17 - .L_16)
.L_16:
        /*003c*/ 	.word	0x00000000
        /*0040*/ 	.short	0x0002
        /*0042*/ 	.short	0x0010
        /*0044*/ 	.byte	0x00, 0xf0, 0x21, 0x00


	//----- nvinfo : EIATTR_KPARAM_INFO
	.align		4
.L_17:
        /*0048*/ 	.byte	0x04, 0x17
        /*004a*/ 	.short	(.L_19 - .L_18)
.L_18:
        /*004c*/ 	.word	0x00000000
        /*0050*/ 	.short	0x0001
        /*0052*/ 	.short	0x0008
        /*0054*/ 	.byte	0x00, 0xf0, 0x21, 0x00


	//----- nvinfo : EIATTR_KPARAM_INFO
	.align		4
.L_19:
        /*0058*/ 	.byte	0x04, 0x17
        /*005a*/ 	.short	(.L_21 - .L_20)
.L_20:
        /*005c*/ 	.word	0x00000000
        /*0060*/ 	.short	0x0000
        /*0062*/ 	.short	0x0000
        /*0064*/ 	.byte	0x00, 0xf0, 0x21, 0x00


	//----- nvinfo : EIATTR_MAXREG_COUNT
	.align		4
.L_21:
        /*0068*/ 	.byte	0x03, 0x1b
        /*006a*/ 	.short	0x00ff


	//----- nvinfo : EIATTR_EXIT_INSTR_OFFSETS
	.align		4
        /*006c*/ 	.byte	0x04, 0x1c
        /*006e*/ 	.short	(.L_23 - .L_22)


	//   ....[0]....
.L_22:
        /*0070*/ 	.word	0x00000400


	//   ....[1]....
        /*0074*/ 	.word	0x00000420


	//----- nvinfo : EIATTR_MAX_THREADS
	.align		4
.L_23:
        /*0078*/ 	.byte	0x04, 0x05
        /*007a*/ 	.short	(.L_25 - .L_24)
.L_24:
        /*007c*/ 	.word	0x00000080
        /*0080*/ 	.word	0x00000001
        /*0084*/ 	.word	0x00000001
.L_25:


//--------------------- .nv.rel.action            --------------------------
	.section	.nv.rel.action,"",@"SHT_CUDA_RELOCINFO"
	.align	8
	.sectionentsize	8
        /*0000*/ 	.byte	0x73, 0x00, 0x00, 0x00, 0x00, 0x00, 0x00, 0x00, 0x00, 0x00, 0x00, 0x11, 0x25, 0x00, 0x05, 0x36


//--------------------- .nv.constant0.triton__0d1d2d3d4de --------------------------
	.section	.nv.constant0.triton__0d1d2d3d4de,"a",@progbits
	.align	4
.nv.constant0.triton__0d1d2d3d4de:
	.zero		388


//--------------------- .text.triton__0d1d2d3d4de --------------------------
	.section	.text.triton__0d1d2d3d4de,"ax",@progbits
	.sectioninfo	@"SHI_REGISTERS=31"
	.align	128
        .global         triton__0d1d2d3d4de
        .type           triton__0d1d2d3d4de,@function
        .size           triton__0d1d2d3d4de,(.L_x_1 - triton__0d1d2d3d4de)
        .other          triton__0d1d2d3d4de,@"STO_CUDA_ENTRY STV_DEFAULT"
triton__0d1d2d3d4de:
.text.triton__0d1d2d3d4de:
[----:B------:R-:W-:-:S02]  /*0000*/  MOV R1, c[0x0][0x28] ;  /* 0x00000a0000017a02 */ /* 0x000fc40000000f00 */
[----:B------:R-:W0:Y:S01]  /*0010*/  S2R R5, SR_TID.X ;  /* 0x0000000000057919 */ /* 0x000e220000002100 */
[----:B------:R-:W-:Y:S01]  /*0020*/  MOV R24, 0x2 ;  /* 0x0000000200187802 */ /* 0x000fe20000000f00 */
[----:B------:R-:W-:Y:S01]  /*0030*/  ULDC.64 UR4, c[0x0][0x118] ;  /* 0x0000460000047ab9 */ /* 0x000fe20000000a00 */
[----:B------:R-:W-:Y:S01]  /*0040*/  PRMT R2, RZ, 0x7610, R2 ;  /* 0x00007610ff027816 */ /* 0x000fe20000000002 */
[----:B------:R-:W1:Y:S01]  /*0050*/  S2R R0, SR_CTAID.X ;  /* 0x0000000000007919 */ /* 0x000e620000002500 */
[----:B------:R-:W-:Y:S02]  /*0060*/  PRMT R3, RZ, 0x7610, R3 ;  /* 0x00007610ff037816 */ /* 0x000fe40000000003 */
[----:B------:R-:W-:Y:S02]  /*0070*/  PRMT R7, RZ, 0x7610, R7 ;  /* 0x00007610ff077816 */ /* 0x000fe40000000007 */
[----:B------:R-:W-:Y:S02]  /*0080*/  PRMT R6, RZ, 0x7610, R6 ;  /* 0x00007610ff067816 */ /* 0x000fe40000000006 */
[----:B------:R-:W-:-:S02]  /*0090*/  MOV R4, RZ ;  /* 0x000000ff00047202 */ /* 0x000fc40000000f00 */
[----:B0-----:R-:W-:-:S04]  /*00a0*/  LOP3.LUT R5, R5, 0x7f, RZ, 0xc0, !PT ;  /* 0x0000007f05057812 */ /* 0x001fc800078ec0ff */
[----:B-1----:R-:W-:Y:S01]  /*00b0*/  LEA R5, R0, R5, 0x7 ;  /* 0x0000000500057211 */ /* 0x002fe200078e38ff */
[----:B------:R-:W-:-:S03]  /*00c0*/  IMAD.MOV.U32 R0, RZ, RZ, 0x4 ;  /* 0x00000004ff007424 */ /* 0x000fc600078e00ff */
[C---:B------:R-:W-:Y:S01]  /*00d0*/  ISETP.GE.AND P0, PT, R5.reuse, 0x900, PT ;  /* 0x000009000500780c */ /* 0x040fe20003f06270 */
[CC--:B------:R-:W-:Y:S01]  /*00e0*/  IMAD.WIDE R8, R5.reuse, R24.reuse, c[0x0][0x160] ;  /* 0x0000580005087625 */ /* 0x0c0fe200078e0218 */
[C---:B------:R-:W-:Y:S02]  /*00f0*/  IADD3 R17, R5.reuse, 0x900, RZ ;  /* 0x0000090005117810 */ /* 0x040fe40007ffe0ff */
[C---:B------:R-:W-:Y:S01]  /*0100*/  IADD3 R25, R5.reuse, 0x1200, RZ ;  /* 0x0000120005197810 */ /* 0x040fe20007ffe0ff */
[----:B------:R-:W-:-:S04]  /*0110*/  IMAD.WIDE R10, R5, R24, c[0x0][0x168] ;  /* 0x00005a00050a7625 */ /* 0x000fc800078e0218 */
[----:B------:R-:W-:-:S04]  /*0120*/  IMAD.WIDE R14, R17, R24, c[0x0][0x168] ;  /* 0x00005a00110e7625 */ /* 0x000fc800078e0218 */
[C---:B------:R-:W-:Y:S01]  /*0130*/  IMAD.WIDE R12, R17.reuse, R24, c[0x0][0x160] ;  /* 0x00005800110c7625 */ /* 0x040fe200078e0218 */
[----:B------:R0:W2:Y:S01]  /*0140*/  @!P0 LDG.E.U16 R2, [R14.64] ;  /* 0x000000040e028981 */ /* 0x0000a2000c1e1500 */
[----:B------:R-:W-:Y:S02]  /*0150*/  PRMT R20, RZ, 0x7610, R20 ;  /* 0x00007610ff147816 */ /* 0x000fe40000000014 */
[----:B------:R-:W-:Y:S01]  /*0160*/  IMAD.WIDE R16, R17, R0, c[0x0][0x170] ;  /* 0x00005c0011107625 */ /* 0x000fe200078e0200 */
[----:B------:R1:W3:Y:S01]  /*0170*/  @!P0 LDG.E.U16 R3, [R12.64] ;  /* 0x000000040c038981 */ /* 0x0002e2000c1e1500 */
[----:B------:R-:W-:Y:S02]  /*0180*/  IADD3 R27, R5, 0x1b00, RZ ;  /* 0x00001b00051b7810 */ /* 0x000fe40007ffe0ff */
[----:B------:R-:W-:Y:S01]  /*0190*/  PRMT R21, RZ, 0x7610, R21 ;  /* 0x00007610ff157816 */ /* 0x000fe20000000015 */
[----:B------:R4:W5:Y:S01]  /*01a0*/  @!P0 LDG.E.U16 R7, [R8.64] ;  /* 0x0000000408078981 */ /* 0x000962000c1e1500 */
[----:B------:R-:W-:-:S03]  /*01b0*/  CS2R R22, SRZ ;  /* 0x0000000000167805 */ /* 0x000fc6000001ff00 */
[----:B------:R0:W5:Y:S01]  /*01c0*/  @!P0 LDG.E.U16 R6, [R10.64] ;  /* 0x000000040a068981 */ /* 0x000162000c1e1500 */
[----:B-1----:R-:W-:Y:S01]  /*01d0*/  IMAD.WIDE R12, R25, R24, c[0x0][0x168] ;  /* 0x00005a00190c7625 */ /* 0x002fe200078e0218 */
[----:B------:R-:W-:Y:S02]  /*01e0*/  PRMT R18, RZ, 0x7610, R18 ;  /* 0x00007610ff127816 */ /* 0x000fe40000000012 */
[----:B------:R1:W5:Y:S01]  /*01f0*/  @!P0 LDG.E R4, [R16.64] ;  /* 0x0000000410048981 */ /* 0x000362000c1e1900 */
[----:B------:R-:W-:Y:S01]  /*0200*/  PRMT R19, RZ, 0x7610, R19 ;  /* 0x00007610ff137816 */ /* 0x000fe20000000013 */
[----:B----4-:R-:W-:Y:S02]  /*0210*/  IMAD.WIDE R8, R5, R0, c[0x0][0x170] ;  /* 0x00005c0005087625 */ /* 0x010fe400078e0200 */
[----:B------:R-:W4:Y:S02]  /*0220*/  @!P0 LDG.E.U16 R20, [R12.64] ;  /* 0x000000040c148981 */ /* 0x000f24000c1e1500 */
[----:B0-----:R-:W-:-:S02]  /*0230*/  IMAD.WIDE R10, R25, R24, c[0x0][0x160] ;  /* 0x00005800190a7625 */ /* 0x001fc400078e0218 */
[----:B------:R-:W4:Y:S02]  /*0240*/  @!P0 LDG.E R22, [R8.64] ;  /* 0x0000000408168981 */ /* 0x000f24000c1e1900 */
[CC--:B------:R-:W-:Y:S02]  /*0250*/  IMAD.WIDE R14, R27.reuse, R24.reuse, c[0x0][0x160] ;  /* 0x000058001b0e7625 */ /* 0x0c0fe400078e0218 */
[----:B------:R-:W4:Y:S02]  /*0260*/  @!P0 LDG.E.U16 R21, [R10.64] ;  /* 0x000000040a158981 */ /* 0x000f24000c1e1500 */
[----:B-1----:R-:W-:Y:S02]  /*0270*/  IMAD.WIDE R16, R27, R24, c[0x0][0x168] ;  /* 0x00005a001b107625 */ /* 0x002fe400078e0218 */
[----:B------:R-:W4:Y:S02]  /*0280*/  @!P0 LDG.E.U16 R18, [R14.64] ;  /* 0x000000040e128981 */ /* 0x000f24000c1e1500 */
[----:B------:R-:W-:-:S02]  /*0290*/  IMAD.WIDE R24, R25, R0, c[0x0][0x170] ;  /* 0x00005c0019187625 */ /* 0x000fc400078e0200 */
[----:B------:R-:W4:Y:S01]  /*02a0*/  @!P0 LDG.E.U16 R19, [R16.64] ;  /* 0x0000000410138981 */ /* 0x000f22000c1e1500 */
[----:B------:R-:W-:Y:S01]  /*02b0*/  MOV R28, RZ ;  /* 0x000000ff001c7202 */ /* 0x000fe20000000f00 */
[----:B------:R-:W-:Y:S02]  /*02c0*/  IMAD.WIDE R26, R27, R0, c[0x0][0x170] ;  /* 0x00005c001b1a7625 */ /* 0x000fe400078e0200 */
[----:B------:R-:W4:Y:S04]  /*02d0*/  @!P0 LDG.E R23, [R24.64] ;  /* 0x0000000418178981 */ /* 0x000f28000c1e1900 */
[----:B------:R-:W4:Y:S01]  /*02e0*/  @!P0 LDG.E R28, [R26.64] ;  /* 0x000000041a1c8981 */ /* 0x000f22000c1e1900 */
[----:B--2---:R-:W-:Y:S01]  /*02f0*/  SHF.L.U32 R2, R2, 0x10, RZ ;  /* 0x0000001002027819 */ /* 0x004fe200000006ff */
[----:B---3--:R-:W-:-:S04]  /*0300*/  IMAD.U32 R3, R3, 0x10000, RZ ;  /* 0x0001000003037824 */ /* 0x008fc800078e00ff */
[----:B------:R-:W-:Y:S01]  /*0310*/  FADD R3, R3, R2 ;  /* 0x0000000203037221 */ /* 0x000fe20000000000 */
[----:B-----5:R-:W-:Y:S02]  /*0320*/  SHF.L.U32 R7, R7, 0x10, RZ ;  /* 0x0000001007077819 */ /* 0x020fe400000006ff */
[----:B------:R-:W-:Y:S01]  /*0330*/  SHF.L.U32 R6, R6, 0x10, RZ ;  /* 0x0000001006067819 */ /* 0x000fe200000006ff */
[----:B------:R-:W-:-:S04]  /*0340*/  FMUL R4, R3, R4 ;  /* 0x0000000403047220 */ /* 0x000fc80000400000 */
[----:B------:R-:W-:Y:S01]  /*0350*/  FADD R3, R7, R6 ;  /* 0x0000000607037221 */ /* 0x000fe20000000000 */
[----:B----4-:R-:W-:-:S03]  /*0360*/  SHF.L.U32 R20, R20, 0x10, RZ ;  /* 0x0000001014147819 */ /* 0x010fc600000006ff */
[----:B------:R-:W-:Y:S01]  /*0370*/  FFMA R4, R3, R22, R4 ;  /* 0x0000001603047223 */ /* 0x000fe20000000004 */
[----:B------:R-:W-:Y:S01]  /*0380*/  IMAD.U32 R21, R21, 0x10000, RZ ;  /* 0x0001000015157824 */ /* 0x000fe200078e00ff */
[----:B------:R-:W-:-:S03]  /*0390*/  SHF.L.U32 R7, R18, 0x10, RZ ;  /* 0x0000001012077819 */ /* 0x000fc600000006ff */
[----:B------:R-:W-:Y:S01]  /*03a0*/  FADD R3, R21, R20 ;  /* 0x0000001415037221 */ /* 0x000fe20000000000 */
[----:B------:R-:W-:-:S03]  /*03b0*/  SHF.L.U32 R2, R19, 0x10, RZ ;  /* 0x0000001013027819 */ /* 0x000fc600000006ff */
[----:B------:R-:W-:Y:S02]  /*03c0*/  FFMA R4, R3, R23, R4 ;  /* 0x0000001703047223 */ /* 0x000fe40000000004 */
[----:B------:R-:W-:Y:S01]  /*03d0*/  FADD R7, R7, R2 ;  /* 0x0000000207077221 */ /* 0x000fe20000000000 */
[----:B------:R-:W-:-:S03]  /*03e0*/  IMAD.WIDE R2, R5, R0, c[0x0][0x178] ;  /* 0x00005e0005027625 */ /* 0x000fc600078e0200 */
[----:B------:R-:W-:Y:S01]  /*03f0*/  FFMA R7, R7, R28, R4 ;  /* 0x0000001c07077223 */ /* 0x000fe20000000004 */
[----:B------:R-:W-:Y:S06]  /*0400*/  @P0 EXIT ;  /* 0x000000000000094d */ /* 0x000fec0003800000 */
[----:B------:R-:W-:Y:S01]  /*0410*/  STG.E [R2.64], R7 ;  /* 0x0000000702007986 */ /* 0x000fe2000c101904 */
[----:B------:R-:W-:Y:S05]  /*0420*/  EXIT ;  /* 0x000000000000794d */ /* 0x000fea0003800000 */
.L_x_0:
[----:B------:R-:W-:-:S00]  /*0430*/  BRA `(.L_x_0) ;  /* 0xfffffff000007947 */ /* 0x000fc0000383ffff */
[----:B------:R-:W-:-:S00]  /*0440*/  NOP ;  /* 0x0000000000007918 */ /* 0x000fc00000000000 */
        /* <DEDUP_REMOVED lines=11> */
.L_x_1:
